	.headerflags	@"EF_CUDA_TEXMODE_UNIFIED EF_CUDA_64BIT_ADDRESS EF_CUDA_ACCELERATORS EF_CUDA_SM90 EF_CUDA_VIRTUAL_SM(EF_CUDA_SM90)"
	.elftype	@"ET_EXEC"


//--------------------- .nv.info                  --------------------------
	.section	.nv.info,"",@"SHT_CUDA_INFO"
	.align	4


	//----- nvinfo : EIATTR_REGCOUNT
	.align		4
        /*0000*/ 	.byte	0x04, 0x2f
        /*0002*/ 	.short	(.L_2 - .L_1)
	.align		4
.L_1:
        /*0004*/ 	.word	index@(triton_poi_fused__native_batch_norm_legit_leaky_relu_6)
        /*0008*/ 	.word	0x00000020


	//----- nvinfo : EIATTR_MIN_STACK_SIZE
	.align		4
.L_2:
        /*000c*/ 	.byte	0x04, 0x12
        /*000e*/ 	.short	(.L_4 - .L_3)
	.align		4
.L_3:
        /*0010*/ 	.word	index@(triton_poi_fused__native_batch_norm_legit_leaky_relu_6)
        /*0014*/ 	.word	0x00000000


	//----- nvinfo : EIATTR_FRAME_SIZE
	.align		4
.L_4:
        /*0018*/ 	.byte	0x04, 0x11
        /*001a*/ 	.short	(.L_6 - .L_5)
	.align		4
.L_5:
        /*001c*/ 	.word	index@(triton_poi_fused__native_batch_norm_legit_leaky_relu_6)
        /*0020*/ 	.word	0x00000000


	//----- nvinfo : EIATTR_MIN_STACK_SIZE
	.align		4
.L_6:
        /*0024*/ 	.byte	0x04, 0x12
        /*0026*/ 	.short	(.L_8 - .L_7)
	.align		4
.L_7:
        /*0028*/ 	.word	index@(triton_poi_fused__native_batch_norm_legit_leaky_relu_6)
        /*002c*/ 	.word	0x00000000
.L_8:


//--------------------- .nv.info.triton_poi_fused__native_batch_norm_legit_leaky_relu_6 --------------------------
	.section	.nv.info.triton_poi_fused__native_batch_norm_legit_leaky_relu_6,"",@"SHT_CUDA_INFO"
	.sectionflags	@""
	.align	4


	//----- nvinfo : EIATTR_CUDA_API_VERSION
	.align		4
        /*0000*/ 	.byte	0x04, 0x37
        /*0002*/ 	.short	(.L_10 - .L_9)
.L_9:
        /*0004*/ 	.word	0x0000007c


	//----- nvinfo : EIATTR_KPARAM_INFO
	.align		4
.L_10:
        /*0008*/ 	.byte	0x04, 0x17
        /*000a*/ 	.short	(.L_12 - .L_11)
.L_11:
        /*000c*/ 	.word	0x00000000
        /*0010*/ 	.short	0x0007
        /*0012*/ 	.short	0x0034
        /*0014*/ 	.byte	0x00, 0xf0, 0x11, 0x00


	//----- nvinfo : EIATTR_KPARAM_INFO
	.align		4
.L_12:
        /*0018*/ 	.byte	0x04, 0x17
        /*001a*/ 	.short	(.L_14 - .L_13)
.L_13:
        /*001c*/ 	.word	0x00000000
        /*0020*/ 	.short	0x0006
        /*0022*/ 	.short	0x0030
        /*0024*/ 	.byte	0x00, 0xf0, 0x11, 0x00


	//----- nvinfo : EIATTR_KPARAM_INFO
	.align		4
.L_14:
        /*0028*/ 	.byte	0x04, 0x17
        /*002a*/ 	.short	(.L_16 - .L_15)
.L_15:
        /*002c*/ 	.word	0x00000000
        /*0030*/ 	.short	0x0005
        /*0032*/ 	.short	0x0028
        /*0034*/ 	.byte	0x00, 0xf4, 0x21, 0x00


	//----- nvinfo : EIATTR_KPARAM_INFO
	.align		4
.L_16:
        /*0038*/ 	.byte	0x04, 0x17
        /*003a*/ 	.short	(.L_18 - .L_17)
.L_17:
        /*003c*/ 	.word	0x00000000
        /*0040*/ 	.short	0x0004
        /*0042*/ 	.short	0x0020
        /*0044*/ 	.byte	0x00, 0xf4, 0x21, 0x00


	//----- nvinfo : EIATTR_KPARAM_INFO
	.align		4
.L_18:
        /*0048*/ 	.byte	0x04, 0x17
        /*004a*/ 	.short	(.L_20 - .L_19)
.L_19:
        /*004c*/ 	.word	0x00000000
        /*0050*/ 	.short	0x0003
        /*0052*/ 	.short	0x0018
        /*0054*/ 	.byte	0x00, 0xf4, 0x21, 0x00


	//----- nvinfo : EIATTR_KPARAM_INFO
	.align		4
.L_20:
        /*0058*/ 	.byte	0x04, 0x17
        /*005a*/ 	.short	(.L_22 - .L_21)
.L_21:
        /*005c*/ 	.word	0x00000000
        /*0060*/ 	.short	0x0002
        /*0062*/ 	.short	0x0010
        /*0064*/ 	.byte	0x00, 0xf4, 0x21, 0x00


	//----- nvinfo : EIATTR_KPARAM_INFO
	.align		4
.L_22:
        /*0068*/ 	.byte	0x04, 0x17
        /*006a*/ 	.short	(.L_24 - .L_23)
.L_23:
        /*006c*/ 	.word	0x00000000
        /*0070*/ 	.short	0x0001
        /*0072*/ 	.short	0x0008
        /*0074*/ 	.byte	0x00, 0xf4, 0x21, 0x00


	//----- nvinfo : EIATTR_KPARAM_INFO
	.align		4
.L_24:
        /*0078*/ 	.byte	0x04, 0x17
        /*007a*/ 	.short	(.L_26 - .L_25)
.L_25:
        /*007c*/ 	.word	0x00000000
        /*0080*/ 	.short	0x0000
        /*0082*/ 	.short	0x0000
        /*0084*/ 	.byte	0x00, 0xf4, 0x21, 0x00


	//----- nvinfo : EIATTR_SPARSE_MMA_MASK
	.align		4
.L_26:
        /*0088*/ 	.byte	0x03, 0x50
        /*008a*/ 	.short	0x0000


	//----- nvinfo : EIATTR_MAXREG_COUNT
	.align		4
        /*008c*/ 	.byte	0x03, 0x1b
        /*008e*/ 	.short	0x00ff


	//----- nvinfo : EIATTR_EXIT_INSTR_OFFSETS
	.align		4
        /*0090*/ 	.byte	0x04, 0x1c
        /*0092*/ 	.short	(.L_28 - .L_27)


	//   ....[0]....
.L_27:
        /*0094*/ 	.word	0x00000810


	//   ....[1]....
        /*0098*/ 	.word	0x00000860


	//----- nvinfo : EIATTR_REQNTID
	.align		4
.L_28:
        /*009c*/ 	.byte	0x04, 0x10
        /*009e*/ 	.short	(.L_30 - .L_29)
.L_29:
        /*00a0*/ 	.word	0x00000080
        /*00a4*/ 	.word	0x00000001
        /*00a8*/ 	.word	0x00000001


	//----- nvinfo : EIATTR_CBANK_PARAM_SIZE
	.align		4
.L_30:
        /*00ac*/ 	.byte	0x03, 0x19
        /*00ae*/ 	.short	0x0038


	//----- nvinfo : EIATTR_PARAM_CBANK
	.align		4
        /*00b0*/ 	.byte	0x04, 0x0a
        /*00b2*/ 	.short	(.L_32 - .L_31)
	.align		4
.L_31:
        /*00b4*/ 	.word	index@(.nv.constant0.triton_poi_fused__native_batch_norm_legit_leaky_relu_6)
        /*00b8*/ 	.short	0x0210
        /*00ba*/ 	.short	0x0038


	//----- nvinfo : EIATTR_SW_WAR
	.align		4
.L_32:
        /*00bc*/ 	.byte	0x04, 0x36
        /*00be*/ 	.short	(.L_34 - .L_33)
.L_33:
        /*00c0*/ 	.word	0x00000008
.L_34:


//--------------------- .nv.callgraph             --------------------------
	.section	.nv.callgraph,"",@"SHT_CUDA_CALLGRAPH"
	.align	4
	.sectionentsize	8
	.align		4
        /*0000*/ 	.word	0x00000000
	.align		4
        /*0004*/ 	.word	0xffffffff
	.align		4
        /*0008*/ 	.word	0x00000000
	.align		4
        /*000c*/ 	.word	0xfffffffe
	.align		4
        /*0010*/ 	.word	0x00000000
	.align		4
        /*0014*/ 	.word	0xfffffffd
	.align		4
        /*0018*/ 	.word	0x00000000
	.align		4
        /*001c*/ 	.word	0xfffffffc


//--------------------- .nv.constant4             --------------------------
	.section	.nv.constant4,"a",@progbits
	.align	8
	.align		8
.nv.constant4:
        /*0000*/ 	.dword	_$_str


//--------------------- .text.triton_poi_fused__native_batch_norm_legit_leaky_relu_6 --------------------------
	.section	.text.triton_poi_fused__native_batch_norm_legit_leaky_relu_6,"ax",@progbits
	.sectionflags	@"SHF_BARRIERS=1"
	.align	128
        .global         triton_poi_fused__native_batch_norm_legit_leaky_relu_6
        .type           triton_poi_fused__native_batch_norm_legit_leaky_relu_6,@function
        .size           triton_poi_fused__native_batch_norm_legit_leaky_relu_6,(.L_x_1 - triton_poi_fused__native_batch_norm_legit_leaky_relu_6)
        .other          triton_poi_fused__native_batch_norm_legit_leaky_relu_6,@"STO_CUDA_ENTRY STV_DEFAULT"
triton_poi_fused__native_batch_norm_legit_leaky_relu_6:
.text.triton_poi_fused__native_batch_norm_legit_leaky_relu_6:
[----:B------:R-:W0:Y:S01]  /*0000*/  LDC R1, c[0x0][0x28] ;  /* 0x00000a00ff017b82 */ /* 0x000e220000000800 */
[----:B------:R-:W1:Y:S07]  /*0010*/  S2R R21, SR_CTAID.X ;  /* 0x0000000000157919 */ /* 0x000e6e0000002500 */
[----:B------:R-:W2:Y:S01]  /*0020*/  LDC.64 R8, c[0x0][0x220] ;  /* 0x00008800ff087b82 */ /* 0x000ea20000000a00 */
[----:B------:R-:W-:Y:S01]  /*0030*/  CS2R R16, SRZ ;  /* 0x0000000000107805 */ /* 0x000fe2000001ff00 */
[----:B------:R-:W-:Y:S01]  /*0040*/  ULDC.64 UR6, c[0x0][0x208] ;  /* 0x0000820000067ab9 */ /* 0x000fe20000000a00 */
[----:B------:R-:W3:Y:S01]  /*0050*/  S2R R20, SR_CTAID.Y ;  /* 0x0000000000147919 */ /* 0x000ee20000002600 */
[----:B------:R-:W4:Y:S04]  /*0060*/  S2R R19, SR_TID.X ;  /* 0x0000000000137919 */ /* 0x000f280000002100 */
[----:B------:R-:W5:Y:S08]  /*0070*/  LDC.64 R2, c[0x0][0x210] ;  /* 0x00008400ff027b82 */ /* 0x000f700000000a00 */
[----:B------:R-:W5:Y:S08]  /*0080*/  LDC.64 R14, c[0x0][0x218] ;  /* 0x00008600ff0e7b82 */ /* 0x000f700000000a00 */
[----:B------:R-:W5:Y:S01]  /*0090*/  LDC.64 R6, c[0x0][0x228] ;  /* 0x00008a00ff067b82 */ /* 0x000f620000000a00 */
[----:B-1----:R-:W-:Y:S01]  /*00a0*/  SHF.R.S32.HI R0, RZ, 0x1f, R21 ;  /* 0x0000001fff007819 */ /* 0x002fe20000011415 */
[C---:B--2---:R-:W-:Y:S01]  /*00b0*/  IMAD.WIDE R8, R21.reuse, 0x4, R8 ;  /* 0x0000000415087825 */ /* 0x044fe200078e0208 */
[----:B------:R-:W-:-:S02]  /*00c0*/  ISETP.GE.AND P0, PT, R21, 0x400, PT ;  /* 0x000004001500780c */ /* 0x000fc40003f06270 */
[----:B------:R-:W-:Y:S02]  /*00d0*/  LEA.HI R0, R0, R21, RZ, 0x8 ;  /* 0x0000001500007211 */ /* 0x000fe400078f40ff */
[----:B---3--:R-:W-:Y:S02]  /*00e0*/  SHF.L.U32 R20, R20, 0xa, RZ ;  /* 0x0000000a14147819 */ /* 0x008fe400000006ff */
[C---:B------:R-:W-:Y:S02]  /*00f0*/  SHF.L.U32 R4, R0.reuse, 0xc, RZ ;  /* 0x0000000c00047819 */ /* 0x040fe400000006ff */
[----:B------:R-:W-:Y:S02]  /*0100*/  LOP3.LUT R0, R0, 0xffffff00, RZ, 0xc0, !PT ;  /* 0xffffff0000007812 */ /* 0x000fe400078ec0ff */
[----:B------:R-:W-:Y:S02]  /*0110*/  LOP3.LUT R4, R4, 0xfff00000, RZ, 0xc0, !PT ;  /* 0xfff0000004047812 */ /* 0x000fe400078ec0ff */
[----:B------:R-:W-:Y:S01]  /*0120*/  IADD3 R27, -R0, R21, RZ ;  /* 0x00000015001b7210 */ /* 0x000fe20007ffe1ff */
[----:B------:R1:W2:Y:S01]  /*0130*/  @!P0 LDG.E.EL R16, desc[UR6][R8.64] ;  /* 0x0000000608108981 */ /* 0x0002a2000c2e1900 */
[----:B----4-:R-:W-:Y:S01]  /*0140*/  LOP3.LUT R25, R20, 0x7f, R19, 0xf8, !PT ;  /* 0x0000007f14197812 */ /* 0x010fe200078ef813 */
[----:B------:R-:W-:Y:S01]  /*0150*/  HFMA2.MMA R0, -RZ, RZ, 0, 0 ;  /* 0x00000000ff007435 */ /* 0x000fe200000001ff */
[----:B------:R-:W-:-:S04]  /*0160*/  IADD3 R4, R4, R27, RZ ;  /* 0x0000001b04047210 */ /* 0x000fc80007ffe0ff */
[----:B------:R-:W-:Y:S02]  /*0170*/  LEA R25, R25, R4, 0x8 ;  /* 0x0000000419197211 */ /* 0x000fe400078e40ff */
[----:B------:R-:W3:Y:S02]  /*0180*/  LDC.64 R4, c[0x0][0x230] ;  /* 0x00008c00ff047b82 */ /* 0x000ee40000000a00 */
[----:B------:R-:W-:Y:S02]  /*0190*/  IADD3 R29, R25, 0x8000, RZ ;  /* 0x00008000191d7810 */ /* 0x000fe40007ffe0ff */
[----:B------:R-:W-:Y:S02]  /*01a0*/  IADD3 R11, R25, 0x10000, RZ ;  /* 0x00010000190b7810 */ /* 0x000fe40007ffe0ff */
[----:B------:R-:W-:Y:S02]  /*01b0*/  IADD3 R13, R25, 0x18000, RZ ;  /* 0x00018000190d7810 */ /* 0x000fe40007ffe0ff */
[----:B------:R-:W-:-:S02]  /*01c0*/  CS2R R22, SRZ ;  /* 0x0000000000167805 */ /* 0x000fc4000001ff00 */
[----:B------:R-:W-:Y:S01]  /*01d0*/  MOV R18, RZ ;  /* 0x000000ff00127202 */ /* 0x000fe20000000f00 */
[----:B-----5:R-:W-:Y:S01]  /*01e0*/  IMAD.WIDE R28, R29, 0x4, R2 ;  /* 0x000000041d1c7825 */ /* 0x020fe200078e0202 */
[----:B------:R-:W-:-:S03]  /*01f0*/  HFMA2.MMA R24, -RZ, RZ, 0, 0 ;  /* 0x00000000ff187435 */ /* 0x000fc600000001ff */
[--C-:B-1----:R-:W-:Y:S01]  /*0200*/  IMAD.WIDE R8, R25, 0x4, R2.reuse ;  /* 0x0000000419087825 */ /* 0x102fe200078e0202 */
[----:B------:R1:W4:Y:S03]  /*0210*/  @!P0 LDG.E.EL R0, desc[UR6][R28.64] ;  /* 0x000000061c008981 */ /* 0x000326000c2e1900 */
[--C-:B------:R-:W-:Y:S01]  /*0220*/  IMAD.WIDE R10, R11, 0x4, R2.reuse ;  /* 0x000000040b0a7825 */ /* 0x100fe200078e0202 */
[----:B------:R-:W5:Y:S03]  /*0230*/  @!P0 LDG.E.EL R17, desc[UR6][R8.64] ;  /* 0x0000000608118981 */ /* 0x000f66000c2e1900 */
[----:B------:R-:W-:Y:S01]  /*0240*/  IMAD.WIDE R12, R13, 0x4, R2 ;  /* 0x000000040d0c7825 */ /* 0x000fe200078e0202 */
[----:B------:R-:W4:Y:S03]  /*0250*/  @!P0 LDG.E.EL R22, desc[UR6][R10.64] ;  /* 0x000000060a168981 */ /* 0x000f26000c2e1900 */
[----:B0-----:R-:W-:Y:S01]  /*0260*/  IMAD.WIDE R14, R21, 0x4, R14 ;  /* 0x00000004150e7825 */ /* 0x001fe200078e020e */
[----:B------:R-:W4:Y:S01]  /*0270*/  @!P0 LDG.E.EL R18, desc[UR6][R12.64] ;  /* 0x000000060c128981 */ /* 0x000f22000c2e1900 */
[----:B-1----:R-:W-:-:S03]  /*0280*/  CS2R R28, SRZ ;  /* 0x00000000001c7805 */ /* 0x002fc6000001ff00 */
[----:B------:R0:W5:Y:S01]  /*0290*/  @!P0 LDG.E.EL R23, desc[UR6][R14.64] ;  /* 0x000000060e178981 */ /* 0x000162000c2e1900 */
[----:B---3--:R-:W-:-:S04]  /*02a0*/  IMAD.WIDE R4, R27, 0x4, R4 ;  /* 0x000000041b047825 */ /* 0x008fc800078e0204 */
[----:B------:R-:W-:Y:S01]  /*02b0*/  IMAD.WIDE R26, R21, 0x4, R6 ;  /* 0x00000004151a7825 */ /* 0x000fe200078e0206 */
[----:B------:R-:W3:Y:S04]  /*02c0*/  @!P0 LDG.E.EL R24, desc[UR6][R4.64] ;  /* 0x0000000604188981 */ /* 0x000ee8000c2e1900 */
[----:B------:R1:W3:Y:S01]  /*02d0*/  @!P0 LDG.E.EL R29, desc[UR6][R26.64] ;  /* 0x000000061a1d8981 */ /* 0x0002e2000c2e1900 */
[----:B------:R-:W-:Y:S01]  /*02e0*/  IADD3 R7, R25, 0x20000, RZ ;  /* 0x0002000019077810 */ /* 0x000fe20007ffe0ff */
[----:B0-----:R-:W-:Y:S01]  /*02f0*/  HFMA2.MMA R14, -RZ, RZ, 0, 0 ;  /* 0x00000000ff0e7435 */ /* 0x001fe200000001ff */
[----:B------:R-:W-:Y:S02]  /*0300*/  IADD3 R9, R25, 0x28000, RZ ;  /* 0x0002800019097810 */ /* 0x000fe40007ffe0ff */
[----:B------:R-:W-:-:S02]  /*0310*/  IADD3 R11, R25, 0x30000, RZ ;  /* 0x00030000190b7810 */ /* 0x000fc40007ffe0ff */
[----:B------:R-:W-:Y:S01]  /*0320*/  IADD3 R25, R25, 0x38000, RZ ;  /* 0x0003800019197810 */ /* 0x000fe20007ffe0ff */
[--C-:B------:R-:W-:Y:S01]  /*0330*/  IMAD.WIDE R6, R7, 0x4, R2.reuse ;  /* 0x0000000407067825 */ /* 0x100fe200078e0202 */
[----:B------:R-:W-:Y:S02]  /*0340*/  MOV R12, RZ ;  /* 0x000000ff000c7202 */ /* 0x000fe40000000f00 */
[----:B-1----:R-:W-:Y:S01]  /*0350*/  MOV R26, RZ ;  /* 0x000000ff001a7202 */ /* 0x002fe20000000f00 */
[--C-:B------:R-:W-:Y:S01]  /*0360*/  IMAD.WIDE R8, R9, 0x4, R2.reuse ;  /* 0x0000000409087825 */ /* 0x100fe200078e0202 */
[----:B------:R-:W3:Y:S03]  /*0370*/  @!P0 LDG.E.EL R14, desc[UR6][R6.64] ;  /* 0x00000006060e8981 */ /* 0x000ee6000c2e1900 */
[--C-:B------:R-:W-:Y:S01]  /*0380*/  IMAD.WIDE R10, R11, 0x4, R2.reuse ;  /* 0x000000040b0a7825 */ /* 0x100fe200078e0202 */
[----:B------:R0:W3:Y:S03]  /*0390*/  @!P0 LDG.E.EL R28, desc[UR6][R8.64] ;  /* 0x00000006081c8981 */ /* 0x0000e6000c2e1900 */
[----:B------:R-:W-:Y:S01]  /*03a0*/  IMAD.WIDE R2, R25, 0x4, R2 ;  /* 0x0000000419027825 */ /* 0x000fe200078e0202 */
[----:B------:R-:W3:Y:S04]  /*03b0*/  @!P0 LDG.E.EL R26, desc[UR6][R10.64] ;  /* 0x000000060a1a8981 */ /* 0x000ee8000c2e1900 */
[----:B------:R1:W3:Y:S01]  /*03c0*/  @!P0 LDG.E.EL R12, desc[UR6][R2.64] ;  /* 0x00000006020c8981 */ /* 0x0002e2000c2e1900 */
[----:B------:R-:W-:Y:S01]  /*03d0*/  HFMA2.MMA R13, -RZ, RZ, 0.6875, 0 ;  /* 0x39800000ff0d7435 */ /* 0x000fe200000001ff */
[----:B------:R-:W0:Y:S01]  /*03e0*/  S2UR UR5, SR_CgaCtaId ;  /* 0x00000000000579c3 */ /* 0x000e220000008800 */
[----:B------:R-:W-:-:S02]  /*03f0*/  UMOV UR4, 0x400 ;  /* 0x0000040000047882 */ /* 0x000fc40000000000 */
[----:B0-----:R-:W-:Y:S01]  /*0400*/  UPRMT UR4, UR5, 0x654, UR4 ;  /* 0x0000065405047896 */ /* 0x001fe20008000004 */
[----:B------:R-:W-:-:S04]  /*0410*/  SHF.L.U32 R9, R19, 0x2, RZ ;  /* 0x0000000213097819 */ /* 0x000fc800000006ff */
[----:B------:R-:W-:-:S04]  /*0420*/  LOP3.LUT R9, R9, 0x1fc, RZ, 0xc0, !PT ;  /* 0x000001fc09097812 */ /* 0x000fc800078ec0ff */
[----:B------:R-:W-:Y:S02]  /*0430*/  LEA R8, R9, UR4, 0x2 ;  /* 0x0000000409087c11 */ /* 0x000fe4000f8e10ff */
[----:B------:R-:W-:-:S04]  /*0440*/  LOP3.LUT R20, R20, R9, RZ, 0xfc, !PT ;  /* 0x0000000914147212 */ /* 0x000fc800078efcff */
[----:B------:R-:W-:Y:S01]  /*0450*/  LEA R21, R21, R20, 0xc ;  /* 0x0000001415157211 */ /* 0x000fe200078e60ff */
[----:B--2---:R-:W-:-:S06]  /*0460*/  FFMA R13, R16, R13, 9.9999997473787516356e-06 ;  /* 0x3727c5ac100d7423 */ /* 0x004fcc000000000d */
[----:B------:R-:W0:Y:S01]  /*0470*/  MUFU.RSQ R13, R13 ;  /* 0x0000000d000d7308 */ /* 0x000e220000001400 */
[C---:B-----5:R-:W-:Y:S01]  /*0480*/  FADD R4, -R23.reuse, R17 ;  /* 0x0000001117047221 */ /* 0x060fe20000000100 */
[C---:B----4-:R-:W-:Y:S01]  /*0490*/  FADD R18, -R23.reuse, R18 ;  /* 0x0000001217127221 */ /* 0x050fe20000000100 */
[C---:B------:R-:W-:Y:S01]  /*04a0*/  FADD R0, -R23.reuse, R0 ;  /* 0x0000000017007221 */ /* 0x040fe20000000100 */
[----:B------:R-:W-:Y:S01]  /*04b0*/  FADD R22, -R23, R22 ;  /* 0x0000001617167221 */ /* 0x000fe20000000100 */
[C---:B0-----:R-:W-:Y:S01]  /*04c0*/  FMUL R15, R13.reuse, R4 ;  /* 0x000000040d0f7220 */ /* 0x041fe20000400000 */
[C---:B-1----:R-:W-:Y:S01]  /*04d0*/  FMUL R3, R13.reuse, R18 ;  /* 0x000000120d037220 */ /* 0x042fe20000400000 */
[C---:B------:R-:W-:Y:S01]  /*04e0*/  FMUL R7, R13.reuse, R0 ;  /* 0x000000000d077220 */ /* 0x040fe20000400000 */
[----:B------:R-:W-:Y:S01]  /*04f0*/  FMUL R5, R13, R22 ;  /* 0x000000160d057220 */ /* 0x000fe20000400000 */
[-CC-:B---3--:R-:W-:Y:S02]  /*0500*/  FFMA R15, R15, R29.reuse, R24.reuse ;  /* 0x0000001d0f0f7223 */ /* 0x188fe40000000018 */
[-CC-:B------:R-:W-:Y:S01]  /*0510*/  FFMA R25, R7, R29.reuse, R24.reuse ;  /* 0x0000001d07197223 */ /* 0x180fe20000000018 */
[-CC-:B------:R-:W-:Y:S01]  /*0520*/  FFMA R27, R5, R29.reuse, R24.reuse ;  /* 0x0000001d051b7223 */ /* 0x180fe20000000018 */
[----:B------:R-:W-:Y:S01]  /*0530*/  FFMA R3, R3, R29, R24 ;  /* 0x0000001d03037223 */ /* 0x000fe20000000018 */
[----:B------:R-:W-:-:S02]  /*0540*/  FSETP.GT.AND P4, PT, R15, RZ, PT ;  /* 0x000000ff0f00720b */ /* 0x000fc40003f84000 */
[----:B------:R-:W-:Y:S02]  /*0550*/  FSETP.GT.AND P3, PT, R25, RZ, PT ;  /* 0x000000ff1900720b */ /* 0x000fe40003f64000 */
[----:B------:R-:W-:Y:S02]  /*0560*/  FSETP.GT.AND P2, PT, R27, RZ, PT ;  /* 0x000000ff1b00720b */ /* 0x000fe40003f44000 */
[----:B------:R-:W-:Y:S02]  /*0570*/  FSETP.GT.AND P1, PT, R3, RZ, PT ;  /* 0x000000ff0300720b */ /* 0x000fe40003f24000 */
[----:B------:R-:W-:-:S04]  /*0580*/  LOP3.LUT R0, R19, 0x7f, RZ, 0xc0, !PT ;  /* 0x0000007f13007812 */ /* 0x000fc800078ec0ff */
[----:B------:R-:W-:Y:S01]  /*0590*/  LEA R0, R0, UR4, 0x2 ;  /* 0x0000000400007c11 */ /* 0x000fe2000f8e10ff */
[----:B------:R-:W-:Y:S02]  /*05a0*/  @!P4 FMUL R15, R15, 0.20000000298023223877 ;  /* 0x3e4ccccd0f0fc820 */ /* 0x000fe40000400000 */
[----:B------:R-:W-:Y:S02]  /*05b0*/  @!P3 FMUL R25, R25, 0.20000000298023223877 ;  /* 0x3e4ccccd1919b820 */ /* 0x000fe40000400000 */
[----:B------:R-:W-:Y:S02]  /*05c0*/  @!P2 FMUL R27, R27, 0.20000000298023223877 ;  /* 0x3e4ccccd1b1ba820 */ /* 0x000fe40000400000 */
[----:B------:R-:W-:Y:S01]  /*05d0*/  @!P1 FMUL R3, R3, 0.20000000298023223877 ;  /* 0x3e4ccccd03039820 */ /* 0x000fe20000400000 */
[----:B------:R0:W-:Y:S04]  /*05e0*/  STS [R0], R15 ;  /* 0x0000000f00007388 */ /* 0x0001e80000000800 */
[----:B------:R-:W-:Y:S04]  /*05f0*/  STS [R0+0x200], R25 ;  /* 0x0002001900007388 */ /* 0x000fe80000000800 */
[----:B------:R-:W-:Y:S04]  /*0600*/  STS [R0+0x400], R27 ;  /* 0x0004001b00007388 */ /* 0x000fe80000000800 */
[----:B------:R1:W-:Y:S01]  /*0610*/  STS [R0+0x600], R3 ;  /* 0x0006000300007388 */ /* 0x0003e20000000800 */
[----:B------:R-:W-:Y:S01]  /*0620*/  BAR.SYNC.DEFER_BLOCKING 0x0 ;  /* 0x0000000000007b1d */ /* 0x000fe20000010000 */
[C---:B------:R-:W-:Y:S01]  /*0630*/  FADD R12, -R23.reuse, R12 ;  /* 0x0000000c170c7221 */ /* 0x040fe20000000100 */
[C---:B------:R-:W-:Y:S01]  /*0640*/  FADD R14, -R23.reuse, R14 ;  /* 0x0000000e170e7221 */ /* 0x040fe20000000100 */
[C---:B------:R-:W-:Y:S01]  /*0650*/  FADD R26, -R23.reuse, R26 ;  /* 0x0000001a171a7221 */ /* 0x040fe20000000100 */
[----:B------:R-:W-:Y:S01]  /*0660*/  FADD R28, -R23, R28 ;  /* 0x0000001c171c7221 */ /* 0x000fe20000000100 */
[C---:B------:R-:W-:Y:S01]  /*0670*/  FMUL R11, R13.reuse, R12 ;  /* 0x0000000c0d0b7220 */ /* 0x040fe20000400000 */
[C---:B------:R-:W-:Y:S01]  /*0680*/  FMUL R17, R13.reuse, R14 ;  /* 0x0000000e0d117220 */ /* 0x040fe20000400000 */
[C---:B0-----:R-:W-:Y:S01]  /*0690*/  FMUL R15, R13.reuse, R26 ;  /* 0x0000001a0d0f7220 */ /* 0x041fe20000400000 */
[----:B------:R-:W-:Y:S01]  /*06a0*/  FMUL R13, R13, R28 ;  /* 0x0000001c0d0d7220 */ /* 0x000fe20000400000 */
[----:B-1----:R-:W0:Y:S01]  /*06b0*/  LDC.64 R2, c[0x0][0x238] ;  /* 0x00008e00ff027b82 */ /* 0x002e220000000a00 */
[-CC-:B------:R-:W-:Y:S01]  /*06c0*/  FFMA R17, R17, R29.reuse, R24.reuse ;  /* 0x0000001d11117223 */ /* 0x180fe20000000018 */
[-CC-:B------:R-:W-:Y:S01]  /*06d0*/  FFMA R15, R15, R29.reuse, R24.reuse ;  /* 0x0000001d0f0f7223 */ /* 0x180fe20000000018 */
[-CC-:B------:R-:W-:Y:S01]  /*06e0*/  FFMA R13, R13, R29.reuse, R24.reuse ;  /* 0x0000001d0d0d7223 */ /* 0x180fe20000000018 */
[----:B------:R-:W-:-:S02]  /*06f0*/  FFMA R29, R11, R29, R24 ;  /* 0x0000001d0b1d7223 */ /* 0x000fc40000000018 */
[----:B------:R-:W-:Y:S02]  /*0700*/  FSETP.GT.AND P4, PT, R17, RZ, PT ;  /* 0x000000ff1100720b */ /* 0x000fe40003f84000 */
[----:B------:R-:W-:Y:S01]  /*0710*/  FSETP.GT.AND P2, PT, R15, RZ, PT ;  /* 0x000000ff0f00720b */ /* 0x000fe20003f44000 */
[----:B------:R-:W1:Y:S01]  /*0720*/  LDS.128 R4, [R8] ;  /* 0x0000000008047984 */ /* 0x000e620000000c00 */
[----:B------:R-:W-:Y:S01]  /*0730*/  BAR.SYNC.DEFER_BLOCKING 0x0 ;  /* 0x0000000000007b1d */ /* 0x000fe20000010000 */
[----:B------:R-:W-:Y:S02]  /*0740*/  FSETP.GT.AND P3, PT, R13, RZ, PT ;  /* 0x000000ff0d00720b */ /* 0x000fe40003f64000 */
[----:B------:R-:W-:-:S06]  /*0750*/  FSETP.GT.AND P1, PT, R29, RZ, PT ;  /* 0x000000ff1d00720b */ /* 0x000fcc0003f24000 */
[----:B------:R-:W-:Y:S02]  /*0760*/  @!P4 FMUL R17, R17, 0.20000000298023223877 ;  /* 0x3e4ccccd1111c820 */ /* 0x000fe40000400000 */
[----:B------:R-:W-:-:S03]  /*0770*/  @!P2 FMUL R15, R15, 0.20000000298023223877 ;  /* 0x3e4ccccd0f0fa820 */ /* 0x000fc60000400000 */
[----:B------:R-:W-:Y:S02]  /*0780*/  @!P3 FMUL R13, R13, 0.20000000298023223877 ;  /* 0x3e4ccccd0d0db820 */ /* 0x000fe40000400000 */
[----:B------:R-:W-:Y:S01]  /*0790*/  @!P1 FMUL R29, R29, 0.20000000298023223877 ;  /* 0x3e4ccccd1d1d9820 */ /* 0x000fe20000400000 */
[----:B------:R2:W-:Y:S04]  /*07a0*/  STS [R0], R17 ;  /* 0x0000001100007388 */ /* 0x0005e80000000800 */
[----:B------:R2:W-:Y:S04]  /*07b0*/  STS [R0+0x200], R13 ;  /* 0x0002000d00007388 */ /* 0x0005e80000000800 */
[----:B------:R2:W-:Y:S04]  /*07c0*/  STS [R0+0x400], R15 ;  /* 0x0004000f00007388 */ /* 0x0005e80000000800 */
[----:B------:R2:W-:Y:S01]  /*07d0*/  STS [R0+0x600], R29 ;  /* 0x0006001d00007388 */ /* 0x0005e20000000800 */
[----:B0-----:R-:W-:Y:S01]  /*07e0*/  IMAD.WIDE R10, R21, 0x4, R2 ;  /* 0x00000004150a7825 */ /* 0x001fe200078e0202 */
[----:B------:R-:W-:Y:S06]  /*07f0*/  BAR.SYNC.DEFER_BLOCKING 0x0 ;  /* 0x0000000000007b1d */ /* 0x000fec0000010000 */
[----:B-1----:R2:W-:Y:S01]  /*0800*/  @!P0 STG.E.128 desc[UR6][R10.64], R4 ;  /* 0x000000040a008986 */ /* 0x0025e2000c101d06 */
[----:B------:R-:W-:Y:S05]  /*0810*/  @P0 EXIT ;  /* 0x000000000000094d */ /* 0x000fea0003800000 */
[----:B--2---:R-:W0:Y:S01]  /*0820*/  LDS.128 R8, [R8] ;  /* 0x0000000008087984 */ /* 0x004e220000000c00 */
[----:B------:R-:W-:-:S05]  /*0830*/  IADD3 R21, R21, 0x200, RZ ;  /* 0x0000020015157810 */ /* 0x000fca0007ffe0ff */
[----:B------:R-:W-:-:S05]  /*0840*/  IMAD.WIDE R2, R21, 0x4, R2 ;  /* 0x0000000415027825 */ /* 0x000fca00078e0202 */
[----:B0-----:R-:W-:Y:S01]  /*0850*/  STG.E.128 desc[UR6][R2.64], R8 ;  /* 0x0000000802007986 */ /* 0x001fe2000c101d06 */
[----:B------:R-:W-:Y:S05]  /*0860*/  EXIT ;  /* 0x000000000000794d */ /* 0x000fea0003800000 */
.L_x_0:
[----:B------:R-:W-:-:S00]  /*0870*/  BRA `(.L_x_0) ;  /* 0xfffffffc00fc7947 */ /* 0x000fc0000383ffff */
[----:B------:R-:W-:-:S00]  /*0880*/  NOP ;  /* 0x0000000000007918 */ /* 0x000fc00000000000 */
[----:B------:R-:W-:-:S00]  /*0890*/  NOP ;  /* 0x0000000000007918 */ /* 0x000fc00000000000 */
[----:B------:R-:W-:-:S00]  /*08a0*/  NOP ;  /* 0x0000000000007918 */ /* 0x000fc00000000000 */
[----:B------:R-:W-:-:S00]  /*08b0*/  NOP ;  /* 0x0000000000007918 */ /* 0x000fc00000000000 */
[----:B------:R-:W-:-:S00]  /*08c0*/  NOP ;  /* 0x0000000000007918 */ /* 0x000fc00000000000 */
[----:B------:R-:W-:-:S00]  /*08d0*/  NOP ;  /* 0x0000000000007918 */ /* 0x000fc00000000000 */
[----:B------:R-:W-:-:S00]  /*08e0*/  NOP ;  /* 0x0000000000007918 */ /* 0x000fc00000000000 */
[----:B------:R-:W-:-:S00]  /*08f0*/  NOP ;  /* 0x0000000000007918 */ /* 0x000fc00000000000 */
.L_x_1:


//--------------------- .nv.global.init           --------------------------
	.section	.nv.global.init,"aw",@progbits
.nv.global.init:
	.type		_$_str,@object
	.size		_$_str,(.L_0 - _$_str)
_$_str:
        /*0000*/ 	.byte	0x5f, 0x5f, 0x43, 0x55, 0x44, 0x41, 0x5f, 0x46, 0x54, 0x5a, 0x00
.L_0:


//--------------------- .nv.shared.triton_poi_fused__native_batch_norm_legit_leaky_relu_6 --------------------------
	.section	.nv.shared.triton_poi_fused__native_batch_norm_legit_leaky_relu_6,"aw",@nobits
	.sectionflags	@""
	.align	16
	.zero		1024


//--------------------- .nv.constant0.triton_poi_fused__native_batch_norm_legit_leaky_relu_6 --------------------------
	.section	.nv.constant0.triton_poi_fused__native_batch_norm_legit_leaky_relu_6,"a",@progbits
	.sectionflags	@""
	.align	4
.nv.constant0.triton_poi_fused__native_batch_norm_legit_leaky_relu_6:
	.zero		584
